//
// Generated by NVIDIA NVVM Compiler
//
// Compiler Build ID: CL-36424714
// Cuda compilation tools, release 13.0, V13.0.88
// Based on NVVM 20.0.0
//

.version 9.0
.target sm_100
.address_size 64

	// .globl	_Z8wmma_kerIfEvP6__halfS1_PT_b

.visible .entry _Z8wmma_kerIfEvP6__halfS1_PT_b(
	.param .u64 .ptr .align 1 _Z8wmma_kerIfEvP6__halfS1_PT_b_param_0,
	.param .u64 .ptr .align 1 _Z8wmma_kerIfEvP6__halfS1_PT_b_param_1,
	.param .u64 .ptr .align 1 _Z8wmma_kerIfEvP6__halfS1_PT_b_param_2,
	.param .u8 _Z8wmma_kerIfEvP6__halfS1_PT_b_param_3
)
{
	.reg .pred 	%p<2>;
	.reg .b16 	%rs<2>;
	.reg .b32 	%r<20>;
	.reg .b32 	%f<34>;
	.reg .b64 	%rd<7>;

	ld.param.u64 	%rd2, [_Z8wmma_kerIfEvP6__halfS1_PT_b_param_0];
	ld.param.u64 	%rd3, [_Z8wmma_kerIfEvP6__halfS1_PT_b_param_1];
	ld.param.u64 	%rd4, [_Z8wmma_kerIfEvP6__halfS1_PT_b_param_2];
	ld.param.s8 	%rs1, [_Z8wmma_kerIfEvP6__halfS1_PT_b_param_3];
	cvta.to.global.u64 	%rd1, %rd4;
	cvta.to.global.u64 	%rd5, %rd3;
	cvta.to.global.u64 	%rd6, %rd2;
	mov.b32 	%r17, 16;
	wmma.load.a.sync.aligned.row.m16n16k16.global.f16 	{%r1, %r2, %r3, %r4, %r5, %r6, %r7, %r8}, [%rd6], %r17;
	wmma.load.b.sync.aligned.col.m16n16k16.global.f16 	{%r9, %r10, %r11, %r12, %r13, %r14, %r15, %r16}, [%rd5], %r17;
	setp.ne.s16 	%p1, %rs1, 0;
	mov.f32 	%f26, 0f00000000;
	mov.f32 	%f27, %f26;
	mov.f32 	%f28, %f26;
	mov.f32 	%f29, %f26;
	mov.f32 	%f30, %f26;
	mov.f32 	%f31, %f26;
	mov.f32 	%f32, %f26;
	mov.f32 	%f33, %f26;
	@%p1 bra 	$L__BB0_2;
	mov.b32 	%r18, 16;
	wmma.load.c.sync.aligned.col.m16n16k16.global.f32 	{%f33, %f32, %f31, %f30, %f29, %f28, %f27, %f26}, [%rd1], %r18;
$L__BB0_2:
	wmma.mma.sync.aligned.row.col.m16n16k16.f32.f32 {%f18, %f19, %f20, %f21, %f22, %f23, %f24, %f25}, {%r1, %r2, %r3, %r4, %r5, %r6, %r7, %r8}, {%r9, %r10, %r11, %r12, %r13, %r14, %r15, %r16}, {%f33, %f32, %f31, %f30, %f29, %f28, %f27, %f26};
	mov.b32 	%r19, 16;
	wmma.store.d.sync.aligned.col.m16n16k16.global.f32 	[%rd1], {%f18, %f19, %f20, %f21, %f22, %f23, %f24, %f25}, %r19;
	ret;

}
	// .globl	_Z8wmma_kerI6__halfEvPS0_S1_PT_b
.visible .entry _Z8wmma_kerI6__halfEvPS0_S1_PT_b(
	.param .u64 .ptr .align 1 _Z8wmma_kerI6__halfEvPS0_S1_PT_b_param_0,
	.param .u64 .ptr .align 1 _Z8wmma_kerI6__halfEvPS0_S1_PT_b_param_1,
	.param .u64 .ptr .align 1 _Z8wmma_kerI6__halfEvPS0_S1_PT_b_param_2,
	.param .u8 _Z8wmma_kerI6__halfEvPS0_S1_PT_b_param_3
)
{
	.reg .pred 	%p<2>;
	.reg .b16 	%rs<3>;
	.reg .b32 	%r<37>;
	.reg .b32 	%f<2>;
	.reg .b64 	%rd<7>;

	ld.param.u64 	%rd2, [_Z8wmma_kerI6__halfEvPS0_S1_PT_b_param_0];
	ld.param.u64 	%rd3, [_Z8wmma_kerI6__halfEvPS0_S1_PT_b_param_1];
	ld.param.u64 	%rd4, [_Z8wmma_kerI6__halfEvPS0_S1_PT_b_param_2];
	ld.param.s8 	%rs1, [_Z8wmma_kerI6__halfEvPS0_S1_PT_b_param_3];
	cvta.to.global.u64 	%rd1, %rd4;
	cvta.to.global.u64 	%rd5, %rd3;
	cvta.to.global.u64 	%rd6, %rd2;
	mov.b32 	%r26, 16;
	wmma.load.a.sync.aligned.row.m16n16k16.global.f16 	{%r1, %r2, %r3, %r4, %r5, %r6, %r7, %r8}, [%rd6], %r26;
	wmma.load.b.sync.aligned.col.m16n16k16.global.f16 	{%r9, %r10, %r11, %r12, %r13, %r14, %r15, %r16}, [%rd5], %r26;
	setp.eq.s16 	%p1, %rs1, 0;
	@%p1 bra 	$L__BB1_2;
	mov.f32 	%f1, 0f00000000;
	// begin inline asm
	{  cvt.rn.f16.f32 %rs2, %f1;}

	// end inline asm
	mov.b32 	%r33, {%rs2, %rs2};
	mov.u32 	%r34, %r33;
	mov.u32 	%r35, %r33;
	mov.u32 	%r36, %r33;
	bra.uni 	$L__BB1_3;
$L__BB1_2:
	mov.b32 	%r27, 16;
	wmma.load.c.sync.aligned.col.m16n16k16.global.f16 	{%r36, %r35, %r34, %r33}, [%rd1], %r27;
$L__BB1_3:
	wmma.mma.sync.aligned.row.col.m16n16k16.f16.f16 {%r28, %r29, %r30, %r31}, {%r1, %r2, %r3, %r4, %r5, %r6, %r7, %r8}, {%r9, %r10, %r11, %r12, %r13, %r14, %r15, %r16}, {%r36, %r35, %r34, %r33};
	mov.b32 	%r32, 16;
	wmma.store.d.sync.aligned.col.m16n16k16.global.f16 	[%rd1], {%r28, %r29, %r30, %r31}, %r32;
	ret;

}


// ===== COMPILED SASS (sm_100) =====

	.target	sm_100

	.elftype	@"ET_EXEC"


//--------------------- .note.nv.tkinfo           --------------------------
	.section	.note.nv.tkinfo,"",@"SHT_NOTE"
	.sectionflags	@"SHF_NOTE_NV_TKINFO"
	.tkinfo
        /*0018*/ 	.word	0x00000002
        /*0030*/ 	.string	""
        /*0030*/ 	.string	"ptxas"
        /*0030*/ 	.string	"Cuda compilation tools, release 13.0, V13.0.88"
        /*0030*/ 	.string	"Build cuda_13.0.r13.0/compiler.36424714_0"
        /*0030*/ 	.string	"-arch sm_100 -m 64 "



//--------------------- .note.nv.cuinfo           --------------------------
	.section	.note.nv.cuinfo,"",@"SHT_NOTE"
	.sectionflags	@"SHF_NOTE_NV_CUINFO"
        /*0018*/ 	.short	0x0002
        /*001a*/ 	.short	0x0064
        /*001c*/ 	.short	0x0082
	.zero		2


//--------------------- .nv.info                  --------------------------
	.section	.nv.info,"",@"SHT_CUDA_INFO"
	.align	4


	//----- nvinfo : EIATTR_REGCOUNT
	.align		4
        /*0000*/ 	.byte	0x04, 0x2f
        /*0002*/ 	.short	(.L_1 - .L_0)
	.align		4
.L_0:
        /*0004*/ 	.word	index@(_Z8wmma_kerIfEvP6__halfS1_PT_b)
        /*0008*/ 	.word	0x0000001a


	//----- nvinfo : EIATTR_FRAME_SIZE
	.align		4
.L_1:
        /*000c*/ 	.byte	0x04, 0x11
        /*000e*/ 	.short	(.L_3 - .L_2)
	.align		4
.L_2:
        /*0010*/ 	.word	index@(_Z8wmma_kerIfEvP6__halfS1_PT_b)
        /*0014*/ 	.word	0x00000000


	//----- nvinfo : EIATTR_REGCOUNT
	.align		4
.L_3:
        /*0018*/ 	.byte	0x04, 0x2f
        /*001a*/ 	.short	(.L_5 - .L_4)
	.align		4
.L_4:
        /*001c*/ 	.word	index@(_Z8wmma_kerI6__halfEvPS0_S1_PT_b)
        /*0020*/ 	.word	0x00000016


	//----- nvinfo : EIATTR_FRAME_SIZE
	.align		4
.L_5:
        /*0024*/ 	.byte	0x04, 0x11
        /*0026*/ 	.short	(.L_7 - .L_6)
	.align		4
.L_6:
        /*0028*/ 	.word	index@(_Z8wmma_kerI6__halfEvPS0_S1_PT_b)
        /*002c*/ 	.word	0x00000000


	//----- nvinfo : EIATTR_MIN_STACK_SIZE
	.align		4
.L_7:
        /*0030*/ 	.byte	0x04, 0x12
        /*0032*/ 	.short	(.L_9 - .L_8)
	.align		4
.L_8:
        /*0034*/ 	.word	index@(_Z8wmma_kerI6__halfEvPS0_S1_PT_b)
        /*0038*/ 	.word	0x00000000


	//----- nvinfo : EIATTR_MIN_STACK_SIZE
	.align		4
.L_9:
        /*003c*/ 	.byte	0x04, 0x12
        /*003e*/ 	.short	(.L_11 - .L_10)
	.align		4
.L_10:
        /*0040*/ 	.word	index@(_Z8wmma_kerIfEvP6__halfS1_PT_b)
        /*0044*/ 	.word	0x00000000
.L_11:


//--------------------- .nv.compat                --------------------------
	.section	.nv.compat,"",@"SHT_CUDA_COMPAT_INFO"
	.align	4
        /*0000*/ 	.byte	0x02, 0x09, 0x00, 0x00, 0x02, 0x02, 0x01, 0x00, 0x02, 0x05, 0x05, 0x00, 0x03, 0x07, 0x01, 0x01
        /*0010*/ 	.byte	0x02, 0x03, 0x00, 0x00, 0x02, 0x06, 0x01, 0x00, 0x04, 0x0b, 0x08, 0x00, 0x09, 0x00, 0x00, 0x00
        /*0020*/ 	.byte	0x00, 0x00, 0x00, 0x00


//--------------------- .nv.info._Z8wmma_kerI6__halfEvPS0_S1_PT_b --------------------------
	.section	.nv.info._Z8wmma_kerI6__halfEvPS0_S1_PT_b,"",@"SHT_CUDA_INFO"
	.sectionflags	@""
	.align	4


	//----- nvinfo : EIATTR_CUDA_API_VERSION
	.align		4
        /*0000*/ 	.byte	0x04, 0x37
        /*0002*/ 	.short	(.L_13 - .L_12)
.L_12:
        /*0004*/ 	.word	0x00000082


	//----- nvinfo : EIATTR_KPARAM_INFO
	.align		4
.L_13:
        /*0008*/ 	.byte	0x04, 0x17
        /*000a*/ 	.short	(.L_15 - .L_14)
.L_14:
        /*000c*/ 	.word	0x00000000
        /*0010*/ 	.short	0x0003
        /*0012*/ 	.short	0x0018
        /*0014*/ 	.byte	0x00, 0xf0, 0x05, 0x00


	//----- nvinfo : EIATTR_KPARAM_INFO
	.align		4
.L_15:
        /*0018*/ 	.byte	0x04, 0x17
        /*001a*/ 	.short	(.L_17 - .L_16)
.L_16:
        /*001c*/ 	.word	0x00000000
        /*0020*/ 	.short	0x0002
        /*0022*/ 	.short	0x0010
        /*0024*/ 	.byte	0x00, 0xf5, 0x21, 0x00


	//----- nvinfo : EIATTR_KPARAM_INFO
	.align		4
.L_17:
        /*0028*/ 	.byte	0x04, 0x17
        /*002a*/ 	.short	(.L_19 - .L_18)
.L_18:
        /*002c*/ 	.word	0x00000000
        /*0030*/ 	.short	0x0001
        /*0032*/ 	.short	0x0008
        /*0034*/ 	.byte	0x00, 0xf5, 0x21, 0x00


	//----- nvinfo : EIATTR_KPARAM_INFO
	.align		4
.L_19:
        /*0038*/ 	.byte	0x04, 0x17
        /*003a*/ 	.short	(.L_21 - .L_20)
.L_20:
        /*003c*/ 	.word	0x00000000
        /*0040*/ 	.short	0x0000
        /*0042*/ 	.short	0x0000
        /*0044*/ 	.byte	0x00, 0xf5, 0x21, 0x00


	//----- nvinfo : EIATTR_SPARSE_MMA_MASK
	.align		4
.L_21:
        /*0048*/ 	.byte	0x03, 0x50
        /*004a*/ 	.short	0x0000


	//----- nvinfo : EIATTR_WMMA_USED
	.align		4
        /*004c*/ 	.byte	0x01, 0x2b
	.zero		2


	//----- nvinfo : EIATTR_MAXREG_COUNT
	.align		4
        /*0050*/ 	.byte	0x03, 0x1b
        /*0052*/ 	.short	0x00ff


	//----- nvinfo : EIATTR_MERCURY_ISA_VERSION
	.align		4
        /*0054*/ 	.byte	0x03, 0x5f
        /*0056*/ 	.short	0x0101


	//----- nvinfo : EIATTR_VRC_CTA_INIT_COUNT
	.align		4
        /*0058*/ 	.byte	0x02, 0x4a
	.zero		1
	.zero		1


	//----- nvinfo : EIATTR_EXIT_INSTR_OFFSETS
	.align		4
        /*005c*/ 	.byte	0x04, 0x1c
        /*005e*/ 	.short	(.L_23 - .L_22)


	//   ....[0]....
.L_22:
        /*0060*/ 	.word	0x00000320


	//----- nvinfo : EIATTR_CBANK_PARAM_SIZE
	.align		4
.L_23:
        /*0064*/ 	.byte	0x03, 0x19
        /*0066*/ 	.short	0x0019


	//----- nvinfo : EIATTR_PARAM_CBANK
	.align		4
        /*0068*/ 	.byte	0x04, 0x0a
        /*006a*/ 	.short	(.L_25 - .L_24)
	.align		4
.L_24:
        /*006c*/ 	.word	index@(.nv.constant0._Z8wmma_kerI6__halfEvPS0_S1_PT_b)
        /*0070*/ 	.short	0x0380
        /*0072*/ 	.short	0x0019


	//----- nvinfo : EIATTR_SW_WAR
	.align		4
.L_25:
        /*0074*/ 	.byte	0x04, 0x36
        /*0076*/ 	.short	(.L_27 - .L_26)
.L_26:
        /*0078*/ 	.word	0x00000008
.L_27:


//--------------------- .nv.info._Z8wmma_kerIfEvP6__halfS1_PT_b --------------------------
	.section	.nv.info._Z8wmma_kerIfEvP6__halfS1_PT_b,"",@"SHT_CUDA_INFO"
	.sectionflags	@""
	.align	4


	//----- nvinfo : EIATTR_CUDA_API_VERSION
	.align		4
        /*0000*/ 	.byte	0x04, 0x37
        /*0002*/ 	.short	(.L_29 - .L_28)
.L_28:
        /*0004*/ 	.word	0x00000082


	//----- nvinfo : EIATTR_KPARAM_INFO
	.align		4
.L_29:
        /*0008*/ 	.byte	0x04, 0x17
        /*000a*/ 	.short	(.L_31 - .L_30)
.L_30:
        /*000c*/ 	.word	0x00000000
        /*0010*/ 	.short	0x0003
        /*0012*/ 	.short	0x0018
        /*0014*/ 	.byte	0x00, 0xf0, 0x05, 0x00


	//----- nvinfo : EIATTR_KPARAM_INFO
	.align		4
.L_31:
        /*0018*/ 	.byte	0x04, 0x17
        /*001a*/ 	.short	(.L_33 - .L_32)
.L_32:
        /*001c*/ 	.word	0x00000000
        /*0020*/ 	.short	0x0002
        /*0022*/ 	.short	0x0010
        /*0024*/ 	.byte	0x00, 0xf5, 0x21, 0x00


	//----- nvinfo : EIATTR_KPARAM_INFO
	.align		4
.L_33:
        /*0028*/ 	.byte	0x04, 0x17
        /*002a*/ 	.short	(.L_35 - .L_34)
.L_34:
        /*002c*/ 	.word	0x00000000
        /*0030*/ 	.short	0x0001
        /*0032*/ 	.short	0x0008
        /*0034*/ 	.byte	0x00, 0xf5, 0x21, 0x00


	//----- nvinfo : EIATTR_KPARAM_INFO
	.align		4
.L_35:
        /*0038*/ 	.byte	0x04, 0x17
        /*003a*/ 	.short	(.L_37 - .L_36)
.L_36:
        /*003c*/ 	.word	0x00000000
        /*0040*/ 	.short	0x0000
        /*0042*/ 	.short	0x0000
        /*0044*/ 	.byte	0x00, 0xf5, 0x21, 0x00


	//----- nvinfo : EIATTR_SPARSE_MMA_MASK
	.align		4
.L_37:
        /*0048*/ 	.byte	0x03, 0x50
        /*004a*/ 	.short	0x0000


	//----- nvinfo : EIATTR_WMMA_USED
	.align		4
        /*004c*/ 	.byte	0x01, 0x2b
	.zero		2


	//----- nvinfo : EIATTR_MAXREG_COUNT
	.align		4
        /*0050*/ 	.byte	0x03, 0x1b
        /*0052*/ 	.short	0x00ff


	//----- nvinfo : EIATTR_MERCURY_ISA_VERSION
	.align		4
        /*0054*/ 	.byte	0x03, 0x5f
        /*0056*/ 	.short	0x0101


	//----- nvinfo : EIATTR_VRC_CTA_INIT_COUNT
	.align		4
        /*0058*/ 	.byte	0x02, 0x4a
	.zero		1
	.zero		1


	//----- nvinfo : EIATTR_EXIT_INSTR_OFFSETS
	.align		4
        /*005c*/ 	.byte	0x04, 0x1c
        /*005e*/ 	.short	(.L_39 - .L_38)


	//   ....[0]....
.L_38:
        /*0060*/ 	.word	0x00000340


	//----- nvinfo : EIATTR_CBANK_PARAM_SIZE
	.align		4
.L_39:
        /*0064*/ 	.byte	0x03, 0x19
        /*0066*/ 	.short	0x0019


	//----- nvinfo : EIATTR_PARAM_CBANK
	.align		4
        /*0068*/ 	.byte	0x04, 0x0a
        /*006a*/ 	.short	(.L_41 - .L_40)
	.align		4
.L_40:
        /*006c*/ 	.word	index@(.nv.constant0._Z8wmma_kerIfEvP6__halfS1_PT_b)
        /*0070*/ 	.short	0x0380
        /*0072*/ 	.short	0x0019


	//----- nvinfo : EIATTR_SW_WAR
	.align		4
.L_41:
        /*0074*/ 	.byte	0x04, 0x36
        /*0076*/ 	.short	(.L_43 - .L_42)
.L_42:
        /*0078*/ 	.word	0x00000008
.L_43:


//--------------------- .nv.callgraph             --------------------------
	.section	.nv.callgraph,"",@"SHT_CUDA_CALLGRAPH"
	.align	4
	.sectionentsize	8
	.align		4
        /*0000*/ 	.word	0x00000000
	.align		4
        /*0004*/ 	.word	0xffffffff
	.align		4
        /*0008*/ 	.word	0x00000000
	.align		4
        /*000c*/ 	.word	0xfffffffe
	.align		4
        /*0010*/ 	.word	0x00000000
	.align		4
        /*0014*/ 	.word	0xfffffffd
	.align		4
        /*0018*/ 	.word	0x00000000
	.align		4
        /*001c*/ 	.word	0xfffffffc


//--------------------- .text._Z8wmma_kerI6__halfEvPS0_S1_PT_b --------------------------
	.section	.text._Z8wmma_kerI6__halfEvPS0_S1_PT_b,"ax",@progbits
	.align	128
        .global         _Z8wmma_kerI6__halfEvPS0_S1_PT_b
        .type           _Z8wmma_kerI6__halfEvPS0_S1_PT_b,@function
        .size           _Z8wmma_kerI6__halfEvPS0_S1_PT_b,(.L_x_3 - _Z8wmma_kerI6__halfEvPS0_S1_PT_b)
        .other          _Z8wmma_kerI6__halfEvPS0_S1_PT_b,@"STO_CUDA_ENTRY STV_DEFAULT"
_Z8wmma_kerI6__halfEvPS0_S1_PT_b:
.text._Z8wmma_kerI6__halfEvPS0_S1_PT_b:
[----:B------:R-:W-:Y:S01]  /*0000*/  LDC R1, c[0x0][0x37c] ;  /* 0x0000df00ff017b82 */ /* 0x000fe20000000800 */
[----:B------:R-:W0:Y:S01]  /*0010*/  S2R R5, SR_LANEID ;  /* 0x0000000000057919 */ /* 0x000e220000000000 */
[----:B------:R-:W1:Y:S01]  /*0020*/  LDCU.U8 UR4, c[0x0][0x398] ;  /* 0x00007300ff0477ac */ /* 0x000e620008000000 */
[----:B------:R-:W-:Y:S01]  /*0030*/  IMAD.MOV.U32 R3, RZ, RZ, RZ ;  /* 0x000000ffff037224 */ /* 0x000fe200078e00ff */
[----:B------:R-:W2:Y:S01]  /*0040*/  LDCU.128 UR8, c[0x0][0x380] ;  /* 0x00007000ff0877ac */ /* 0x000ea20008000c00 */
[----:B------:R-:W3:Y:S01]  /*0050*/  LDCU.64 UR6, c[0x0][0x358] ;  /* 0x00006b00ff0677ac */ /* 0x000ee20008000a00 */
[----:B-1----:R-:W-:Y:S01]  /*0060*/  UPRMT UR4, UR4, 0x8880, URZ ;  /* 0x0000888004047896 */ /* 0x002fe200080000ff */
[----:B0-----:R-:W-:Y:S02]  /*0070*/  LOP3.LUT R2, R5, 0x3, RZ, 0xc0, !PT ;  /* 0x0000000305027812 */ /* 0x001fe400078ec0ff */
[----:B------:R-:W-:-:S05]  /*0080*/  SHF.R.U32.HI R5, RZ, 0x2, R5 ;  /* 0x00000002ff057819 */ /* 0x000fca0000011605 */
[----:B------:R-:W-:-:S03]  /*0090*/  IMAD.WIDE.U32 R2, R5, 0x8, R2 ;  /* 0x0000000805027825 */ /* 0x000fc600078e0002 */
[C---:B--2---:R-:W-:Y:S02]  /*00a0*/  LEA R8, P0, R2.reuse, UR8, 0x2 ;  /* 0x0000000802087c11 */ /* 0x044fe4000f8010ff */
[C---:B------:R-:W-:Y:S02]  /*00b0*/  LEA R10, P1, R2.reuse, UR10, 0x2 ;  /* 0x0000000a020a7c11 */ /* 0x040fe4000f8210ff */
[C-C-:B------:R-:W-:Y:S02]  /*00c0*/  LEA.HI.X R9, R2.reuse, UR9, R3.reuse, 0x2, P0 ;  /* 0x0000000902097c11 */ /* 0x140fe400080f1403 */
[----:B------:R-:W-:Y:S02]  /*00d0*/  ISETP.NE.AND P0, PT, RZ, UR4, PT ;  /* 0x00000004ff007c0c */ /* 0x000fe4000bf05270 */
[----:B------:R-:W-:Y:S01]  /*00e0*/  LEA.HI.X R11, R2, UR11, R3, 0x2, P1 ;  /* 0x0000000b020b7c11 */ /* 0x000fe200088f1403 */
[----:B---3--:R0:W5:Y:S04]  /*00f0*/  LDG.E R4, desc[UR6][R8.64] ;  /* 0x0000000608047981 */ /* 0x008168000c1e1900 */
[----:B------:R0:W5:Y:S04]  /*0100*/  LDG.E R5, desc[UR6][R8.64+0x100] ;  /* 0x0001000608057981 */ /* 0x000168000c1e1900 */
[----:B------:R0:W5:Y:S04]  /*0110*/  LDG.E R6, desc[UR6][R8.64+0x10] ;  /* 0x0000100608067981 */ /* 0x000168000c1e1900 */
[----:B------:R0:W5:Y:S01]  /*0120*/  LDG.E R7, desc[UR6][R8.64+0x110] ;  /* 0x0001100608077981 */ /* 0x000162000c1e1900 */
[----:B------:R-:W-:-:S03]  /*0130*/  @P0 CS2R R16, SRZ ;  /* 0x0000000000100805 */ /* 0x000fc6000001ff00 */
[----:B------:R0:W5:Y:S01]  /*0140*/  LDG.E R12, desc[UR6][R10.64] ;  /* 0x000000060a0c7981 */ /* 0x000162000c1e1900 */
[----:B------:R-:W-:-:S03]  /*0150*/  @P0 CS2R R18, SRZ ;  /* 0x0000000000120805 */ /* 0x000fc6000001ff00 */
[----:B------:R0:W5:Y:S04]  /*0160*/  LDG.E R13, desc[UR6][R10.64+0x10] ;  /* 0x000010060a0d7981 */ /* 0x000168000c1e1900 */
[----:B------:R0:W5:Y:S04]  /*0170*/  LDG.E R14, desc[UR6][R10.64+0x100] ;  /* 0x000100060a0e7981 */ /* 0x000168000c1e1900 */
[----:B------:R0:W5:Y:S01]  /*0180*/  LDG.E R15, desc[UR6][R10.64+0x110] ;  /* 0x000110060a0f7981 */ /* 0x000162000c1e1900 */
[----:B------:R-:W-:Y:S05]  /*0190*/  @P0 BRA `(.L_x_0) ;  /* 0x00000000002c0947 */ /* 0x000fea0003800000 */
[----:B------:R-:W0:Y:S02]  /*01a0*/  LDCU.64 UR4, c[0x0][0x390] ;  /* 0x00007200ff0477ac */ /* 0x000e240008000a00 */
[----:B0-----:R-:W-:-:S04]  /*01b0*/  LEA R8, P0, R2, UR4, 0x2 ;  /* 0x0000000402087c11 */ /* 0x001fc8000f8010ff */
[----:B------:R-:W-:-:S05]  /*01c0*/  LEA.HI.X R9, R2, UR5, R3, 0x2, P0 ;  /* 0x0000000502097c11 */ /* 0x000fca00080f1403 */
[----:B------:R-:W2:Y:S04]  /*01d0*/  LDG.E R18, desc[UR6][R8.64] ;  /* 0x0000000608127981 */ /* 0x000ea8000c1e1900 */
[----:B------:R-:W3:Y:S04]  /*01e0*/  LDG.E R19, desc[UR6][R8.64+0x10] ;  /* 0x0000100608137981 */ /* 0x000ee8000c1e1900 */
[----:B------:R-:W4:Y:S04]  /*01f0*/  LDG.E R16, desc[UR6][R8.64+0x100] ;  /* 0x0001000608107981 */ /* 0x000f28000c1e1900 */
[----:B------:R-:W4:Y:S04]  /*0200*/  LDG.E R17, desc[UR6][R8.64+0x110] ;  /* 0x0001100608117981 */ /* 0x000f28000c1e1900 */
[----:B--2---:R-:W1:Y:S04]  /*0210*/  MOVM.16.MT88 R18, R18 ;  /* 0x000000001212723a */ /* 0x004e680000000000 */
[----:B---3--:R-:W2:Y:S04]  /*0220*/  MOVM.16.MT88 R19, R19 ;  /* 0x000000001313723a */ /* 0x008ea80000000000 */
[----:B----4-:R-:W3:Y:S04]  /*0230*/  MOVM.16.MT88 R16, R16 ;  /* 0x000000001010723a */ /* 0x010ee80000000000 */
[----:B------:R-:W4:Y:S02]  /*0240*/  MOVM.16.MT88 R17, R17 ;  /* 0x000000001111723a */ /* 0x000f240000000000 */
.L_x_0:
[C---:B-12--5:R-:W-:Y:S01]  /*0250*/  HMMA.16816.F16 R12, R4.reuse, R12, R18 ;  /* 0x0000000c040c723c */ /* 0x066fe20000000812 */
[----:B------:R-:W1:Y:S07]  /*0260*/  LDCU.64 UR4, c[0x0][0x390] ;  /* 0x00007200ff0477ac */ /* 0x000e6e0008000a00 */
[----:B---34-:R-:W-:Y:S11]  /*0270*/  HMMA.16816.F16 R14, R4, R14, R16 ;  /* 0x0000000e040e723c */ /* 0x018ff60000000810 */
[----:B------:R-:W2:Y:S01]  /*0280*/  MOVM.16.MT88 R7, R12 ;  /* 0x000000000c07723a */ /* 0x000ea20000000000 */
[----:B-1----:R-:W-:-:S03]  /*0290*/  LEA R4, P0, R2, UR4, 0x2 ;  /* 0x0000000402047c11 */ /* 0x002fc6000f8010ff */
[----:B------:R-:W1:Y:S01]  /*02a0*/  MOVM.16.MT88 R13, R13 ;  /* 0x000000000d0d723a */ /* 0x000e620000000000 */
[----:B------:R-:W-:-:S03]  /*02b0*/  LEA.HI.X R5, R2, UR5, R3, 0x2, P0 ;  /* 0x0000000502057c11 */ /* 0x000fc600080f1403 */
[----:B0-----:R-:W0:Y:S04]  /*02c0*/  MOVM.16.MT88 R9, R14 ;  /* 0x000000000e09723a */ /* 0x001e280000000000 */
[----:B------:R-:W3:Y:S04]  /*02d0*/  MOVM.16.MT88 R15, R15 ;  /* 0x000000000f0f723a */ /* 0x000ee80000000000 */
[----:B--2---:R-:W-:Y:S04]  /*02e0*/  STG.E desc[UR6][R4.64], R7 ;  /* 0x0000000704007986 */ /* 0x004fe8000c101906 */
[----:B-1----:R-:W-:Y:S04]  /*02f0*/  STG.E desc[UR6][R4.64+0x10], R13 ;  /* 0x0000100d04007986 */ /* 0x002fe8000c101906 */
[----:B0-----:R-:W-:Y:S04]  /*0300*/  STG.E desc[UR6][R4.64+0x100], R9 ;  /* 0x0001000904007986 */ /* 0x001fe8000c101906 */
[----:B---3--:R-:W-:Y:S01]  /*0310*/  STG.E desc[UR6][R4.64+0x110], R15 ;  /* 0x0001100f04007986 */ /* 0x008fe2000c101906 */
[----:B------:R-:W-:Y:S05]  /*0320*/  EXIT ;  /* 0x000000000000794d */ /* 0x000fea0003800000 */
.L_x_1:
[----:B------:R-:W-:-:S00]  /*0330*/  BRA `(.L_x_1) ;  /* 0xfffffffc00fc7947 */ /* 0x000fc0000383ffff */
[----:B------:R-:W-:-:S00]  /*0340*/  NOP ;  /* 0x0000000000007918 */ /* 0x000fc00000000000 */
        /* <DEDUP_REMOVED lines=11> */
.L_x_3:


//--------------------- .text._Z8wmma_kerIfEvP6__halfS1_PT_b --------------------------
	.section	.text._Z8wmma_kerIfEvP6__halfS1_PT_b,"ax",@progbits
	.align	128
        .global         _Z8wmma_kerIfEvP6__halfS1_PT_b
        .type           _Z8wmma_kerIfEvP6__halfS1_PT_b,@function
        .size           _Z8wmma_kerIfEvP6__halfS1_PT_b,(.L_x_4 - _Z8wmma_kerIfEvP6__halfS1_PT_b)
        .other          _Z8wmma_kerIfEvP6__halfS1_PT_b,@"STO_CUDA_ENTRY STV_DEFAULT"
_Z8wmma_kerIfEvP6__halfS1_PT_b:
.text._Z8wmma_kerIfEvP6__halfS1_PT_b:
[----:B------:R-:W-:Y:S01]  /*0000*/  LDC R1, c[0x0][0x37c] ;  /* 0x0000df00ff017b82 */ /* 0x000fe20000000800 */
[----:B------:R-:W0:Y:S01]  /*0010*/  S2R R6, SR_LANEID ;  /* 0x0000000000067919 */ /* 0x000e220000000000 */
[----:B------:R-:W1:Y:S01]  /*0020*/  LDCU.U8 UR4, c[0x0][0x398] ;  /* 0x00007300ff0477ac */ /* 0x000e620008000000 */
[----:B------:R-:W-:Y:S02]  /*0030*/  IMAD.MOV.U32 R3, RZ, RZ, RZ ;  /* 0x000000ffff037224 */ /* 0x000fe400078e00ff */
[----:B------:R-:W-:Y:S01]  /*0040*/  IMAD.MOV.U32 R7, RZ, RZ, RZ ;  /* 0x000000ffff077224 */ /* 0x000fe200078e00ff */
[----:B------:R-:W2:Y:S01]  /*0050*/  LDCU.128 UR8, c[0x0][0x380] ;  /* 0x00007000ff0877ac */ /* 0x000ea20008000c00 */
[----:B------:R-:W3:Y:S01]  /*0060*/  LDCU.64 UR12, c[0x0][0x390] ;  /* 0x00007200ff0c77ac */ /* 0x000ee20008000a00 */
[----:B------:R-:W4:Y:S01]  /*0070*/  LDCU.64 UR6, c[0x0][0x358] ;  /* 0x00006b00ff0677ac */ /* 0x000f220008000a00 */
[----:B-1----:R-:W-:Y:S01]  /*0080*/  UPRMT UR4, UR4, 0x8880, URZ ;  /* 0x0000888004047896 */ /* 0x002fe200080000ff */
[C---:B0-----:R-:W-:Y:S01]  /*0090*/  LOP3.LUT R2, R6.reuse, 0x3, RZ, 0xc0, !PT ;  /* 0x0000000306027812 */ /* 0x041fe200078ec0ff */
[----:B------:R-:W-:Y:S01]  /*00a0*/  IMAD.SHL.U32 R9, R6, 0x2, RZ ;  /* 0x0000000206097824 */ /* 0x000fe200078e00ff */
[----:B------:R-:W-:-:S04]  /*00b0*/  SHF.R.U32.HI R6, RZ, 0x2, R6 ;  /* 0x00000002ff067819 */ /* 0x000fc80000011606 */
[----:B------:R-:W-:Y:S01]  /*00c0*/  LOP3.LUT R9, R9, 0x6, RZ, 0xe2, !PT ;  /* 0x0000000609097812 */ /* 0x000fe200078ee2ff */
[----:B------:R-:W-:-:S04]  /*00d0*/  IMAD.WIDE.U32 R4, R6, 0x8, R2 ;  /* 0x0000000806047825 */ /* 0x000fc800078e0002 */
[----:B------:R-:W-:Y:S01]  /*00e0*/  IMAD.WIDE.U32 R6, R9, 0x10, R6 ;  /* 0x0000001009067825 */ /* 0x000fe200078e0006 */
[C---:B--2---:R-:W-:Y:S02]  /*00f0*/  LEA R12, P0, R4.reuse, UR8, 0x2 ;  /* 0x00000008040c7c11 */ /* 0x044fe4000f8010ff */
[C---:B------:R-:W-:Y:S02]  /*0100*/  LEA R10, P1, R4.reuse, UR10, 0x2 ;  /* 0x0000000a040a7c11 */ /* 0x040fe4000f8210ff */
[C-C-:B------:R-:W-:Y:S02]  /*0110*/  LEA.HI.X R13, R4.reuse, UR9, R5.reuse, 0x2, P0 ;  /* 0x00000009040d7c11 */ /* 0x140fe400080f1405 */
[----:B------:R-:W-:Y:S02]  /*0120*/  ISETP.NE.AND P0, PT, RZ, UR4, PT ;  /* 0x00000004ff007c0c */ /* 0x000fe4000bf05270 */
[----:B------:R-:W-:Y:S02]  /*0130*/  LEA.HI.X R11, R4, UR11, R5, 0x2, P1 ;  /* 0x0000000b040b7c11 */ /* 0x000fe400088f1405 */
[----:B---3--:R-:W-:-:S02]  /*0140*/  LEA R2, P2, R6, UR12, 0x2 ;  /* 0x0000000c06027c11 */ /* 0x008fc4000f8410ff */
[----:B------:R-:W-:Y:S02]  /*0150*/  CS2R R20, SRZ ;  /* 0x0000000000147805 */ /* 0x000fe4000001ff00 */
[----:B------:R-:W-:Y:S01]  /*0160*/  CS2R R22, SRZ ;  /* 0x0000000000167805 */ /* 0x000fe2000001ff00 */
[----:B----4-:R-:W2:Y:S01]  /*0170*/  LDG.E R14, desc[UR6][R10.64] ;  /* 0x000000060a0e7981 */ /* 0x010ea2000c1e1900 */
[----:B------:R-:W-:Y:S02]  /*0180*/  CS2R R8, SRZ ;  /* 0x0000000000087805 */ /* 0x000fe4000001ff00 */
[----:B------:R-:W-:Y:S01]  /*0190*/  LEA.HI.X R3, R6, UR13, R7, 0x2, P2 ;  /* 0x0000000d06037c11 */ /* 0x000fe200090f1407 */
[----:B------:R-:W2:Y:S04]  /*01a0*/  LDG.E R15, desc[UR6][R10.64+0x10] ;  /* 0x000010060a0f7981 */ /* 0x000ea8000c1e1900 */
[----:B------:R-:W3:Y:S04]  /*01b0*/  LDG.E R16, desc[UR6][R10.64+0x100] ;  /* 0x000100060a107981 */ /* 0x000ee8000c1e1900 */
[----:B------:R0:W3:Y:S04]  /*01c0*/  LDG.E R17, desc[UR6][R10.64+0x110] ;  /* 0x000110060a117981 */ /* 0x0000e8000c1e1900 */
[----:B------:R-:W2:Y:S04]  /*01d0*/  LDG.E R4, desc[UR6][R12.64] ;  /* 0x000000060c047981 */ /* 0x000ea8000c1e1900 */
[----:B------:R-:W2:Y:S01]  /*01e0*/  LDG.E R5, desc[UR6][R12.64+0x100] ;  /* 0x000100060c057981 */ /* 0x000ea2000c1e1900 */
[----:B0-----:R-:W-:-:S03]  /*01f0*/  CS2R R10, SRZ ;  /* 0x00000000000a7805 */ /* 0x001fc6000001ff00 */
[----:B------:R-:W2:Y:S04]  /*0200*/  LDG.E R6, desc[UR6][R12.64+0x10] ;  /* 0x000010060c067981 */ /* 0x000ea8000c1e1900 */
[----:B------:R-:W2:Y:S04]  /*0210*/  LDG.E R7, desc[UR6][R12.64+0x110] ;  /* 0x000110060c077981 */ /* 0x000ea8000c1e1900 */
[----:B------:R-:W2:Y:S04]  /*0220*/  @!P0 LDG.E R20, desc[UR6][R2.64] ;  /* 0x0000000602148981 */ /* 0x000ea8000c1e1900 */
[----:B------:R-:W2:Y:S04]  /*0230*/  @!P0 LDG.E R21, desc[UR6][R2.64+0x40] ;  /* 0x0000400602158981 */ /* 0x000ea8000c1e1900 */
[----:B------:R-:W2:Y:S04]  /*0240*/  @!P0 LDG.E R22, desc[UR6][R2.64+0x20] ;  /* 0x0000200602168981 */ /* 0x000ea8000c1e1900 */
[----:B------:R-:W2:Y:S04]  /*0250*/  @!P0 LDG.E R23, desc[UR6][R2.64+0x60] ;  /* 0x0000600602178981 */ /* 0x000ea8000c1e1900 */
[----:B------:R-:W3:Y:S04]  /*0260*/  @!P0 LDG.E R8, desc[UR6][R2.64+0x200] ;  /* 0x0002000602088981 */ /* 0x000ee8000c1e1900 */
[----:B------:R-:W3:Y:S04]  /*0270*/  @!P0 LDG.E R9, desc[UR6][R2.64+0x240] ;  /* 0x0002400602098981 */ /* 0x000ee8000c1e1900 */
[----:B------:R-:W3:Y:S04]  /*0280*/  @!P0 LDG.E R10, desc[UR6][R2.64+0x220] ;  /* 0x00022006020a8981 */ /* 0x000ee8000c1e1900 */
[----:B------:R-:W3:Y:S01]  /*0290*/  @!P0 LDG.E R11, desc[UR6][R2.64+0x260] ;  /* 0x00026006020b8981 */ /* 0x000ee2000c1e1900 */
[C---:B--2---:R-:W-:Y:S08]  /*02a0*/  HMMA.16816.F32 R20, R4.reuse, R14, R20 ;  /* 0x0000000e0414723c */ /* 0x044ff00000001814 */
[----:B---3--:R-:W-:Y:S11]  /*02b0*/  HMMA.16816.F32 R8, R4, R16, R8 ;  /* 0x000000100408723c */ /* 0x008ff60000001808 */
[----:B------:R-:W-:Y:S04]  /*02c0*/  STG.E desc[UR6][R2.64], R20 ;  /* 0x0000001402007986 */ /* 0x000fe8000c101906 */
[----:B------:R-:W-:Y:S04]  /*02d0*/  STG.E desc[UR6][R2.64+0x40], R21 ;  /* 0x0000401502007986 */ /* 0x000fe8000c101906 */
[----:B------:R-:W-:Y:S04]  /*02e0*/  STG.E desc[UR6][R2.64+0x20], R22 ;  /* 0x0000201602007986 */ /* 0x000fe8000c101906 */
[----:B------:R-:W-:Y:S04]  /*02f0*/  STG.E desc[UR6][R2.64+0x60], R23 ;  /* 0x0000601702007986 */ /* 0x000fe8000c101906 */
[----:B------:R-:W-:Y:S04]  /*0300*/  STG.E desc[UR6][R2.64+0x200], R8 ;  /* 0x0002000802007986 */ /* 0x000fe8000c101906 */
[----:B------:R-:W-:Y:S04]  /*0310*/  STG.E desc[UR6][R2.64+0x240], R9 ;  /* 0x0002400902007986 */ /* 0x000fe8000c101906 */
[----:B------:R-:W-:Y:S04]  /*0320*/  STG.E desc[UR6][R2.64+0x220], R10 ;  /* 0x0002200a02007986 */ /* 0x000fe8000c101906 */
[----:B------:R-:W-:Y:S01]  /*0330*/  STG.E desc[UR6][R2.64+0x260], R11 ;  /* 0x0002600b02007986 */ /* 0x000fe2000c101906 */
[----:B------:R-:W-:Y:S05]  /*0340*/  EXIT ;  /* 0x000000000000794d */ /* 0x000fea0003800000 */
.L_x_2:
        /* <DEDUP_REMOVED lines=11> */
.L_x_4:


//--------------------- .nv.shared.reserved.0     --------------------------
	.section	.nv.shared.reserved.0,"aw",@nobits
	.weak		__nv_reservedSMEM_offset_0_alias
	.size		__nv_reservedSMEM_offset_0_alias, 0, 64
	.other		__nv_reservedSMEM_offset_0_alias,@"STO_CUDA_RESERVED_SHARED STV_DEFAULT"
__nv_reservedSMEM_offset_0_alias:
	.zero		0
	.zero		64


//--------------------- .nv.constant0._Z8wmma_kerI6__halfEvPS0_S1_PT_b --------------------------
	.section	.nv.constant0._Z8wmma_kerI6__halfEvPS0_S1_PT_b,"a",@progbits
	.sectionflags	@""
	.align	4
.nv.constant0._Z8wmma_kerI6__halfEvPS0_S1_PT_b:
	.zero		921


//--------------------- .nv.constant0._Z8wmma_kerIfEvP6__halfS1_PT_b --------------------------
	.section	.nv.constant0._Z8wmma_kerIfEvP6__halfS1_PT_b,"a",@progbits
	.sectionflags	@""
	.align	4
.nv.constant0._Z8wmma_kerIfEvP6__halfS1_PT_b:
	.zero		921


//--------------------- SYMBOLS --------------------------

	.type		.nv.reservedSmem.offset0,@object
	.size		.nv.reservedSmem.offset0,0x4
